//
// Generated by NVIDIA NVVM Compiler
//
// Compiler Build ID: CL-36424714
// Cuda compilation tools, release 13.0, V13.0.88
// Based on NVVM 20.0.0
//

.version 9.0
.target sm_100
.address_size 64

	// .globl	_Z11init_vectorPil

.visible .entry _Z11init_vectorPil(
	.param .u64 .ptr .align 1 _Z11init_vectorPil_param_0,
	.param .u64 _Z11init_vectorPil_param_1
)
{
	.reg .pred 	%p<2>;
	.reg .b32 	%r<10>;
	.reg .b64 	%rd<7>;

	ld.param.u64 	%rd2, [_Z11init_vectorPil_param_0];
	ld.param.u64 	%rd3, [_Z11init_vectorPil_param_1];
	mov.u32 	%r1, %ctaid.x;
	mov.u32 	%r2, %ntid.x;
	mov.u32 	%r3, %tid.x;
	mad.lo.s32 	%r4, %r1, %r2, %r3;
	cvt.s64.s32 	%rd1, %r4;
	setp.le.s64 	%p1, %rd3, %rd1;
	@%p1 bra 	$L__BB0_2;
	cvt.u32.u64 	%r5, %rd1;
	cvta.to.global.u64 	%rd4, %rd2;
	shr.u32 	%r6, %r5, 31;
	add.s32 	%r7, %r5, %r6;
	and.b32  	%r8, %r7, -2;
	sub.s32 	%r9, %r5, %r8;
	shl.b64 	%rd5, %rd1, 2;
	add.s64 	%rd6, %rd4, %rd5;
	st.global.u32 	[%rd6], %r9;
$L__BB0_2:
	ret;

}


// ===== COMPILED SASS (sm_100) =====

	.target	sm_100

	.elftype	@"ET_EXEC"


//--------------------- .note.nv.tkinfo           --------------------------
	.section	.note.nv.tkinfo,"",@"SHT_NOTE"
	.sectionflags	@"SHF_NOTE_NV_TKINFO"
	.tkinfo
        /*0018*/ 	.word	0x00000002
        /*0030*/ 	.string	""
        /*0030*/ 	.string	"ptxas"
        /*0030*/ 	.string	"Cuda compilation tools, release 13.0, V13.0.88"
        /*0030*/ 	.string	"Build cuda_13.0.r13.0/compiler.36424714_0"
        /*0030*/ 	.string	"-arch sm_100 -m 64 "



//--------------------- .note.nv.cuinfo           --------------------------
	.section	.note.nv.cuinfo,"",@"SHT_NOTE"
	.sectionflags	@"SHF_NOTE_NV_CUINFO"
        /*0018*/ 	.short	0x0002
        /*001a*/ 	.short	0x0064
        /*001c*/ 	.short	0x0082
	.zero		2


//--------------------- .nv.info                  --------------------------
	.section	.nv.info,"",@"SHT_CUDA_INFO"
	.align	4


	//----- nvinfo : EIATTR_REGCOUNT
	.align		4
        /*0000*/ 	.byte	0x04, 0x2f
        /*0002*/ 	.short	(.L_1 - .L_0)
	.align		4
.L_0:
        /*0004*/ 	.word	index@(_Z11init_vectorPil)
        /*0008*/ 	.word	0x0000000a


	//----- nvinfo : EIATTR_FRAME_SIZE
	.align		4
.L_1:
        /*000c*/ 	.byte	0x04, 0x11
        /*000e*/ 	.short	(.L_3 - .L_2)
	.align		4
.L_2:
        /*0010*/ 	.word	index@(_Z11init_vectorPil)
        /*0014*/ 	.word	0x00000000


	//----- nvinfo : EIATTR_MIN_STACK_SIZE
	.align		4
.L_3:
        /*0018*/ 	.byte	0x04, 0x12
        /*001a*/ 	.short	(.L_5 - .L_4)
	.align		4
.L_4:
        /*001c*/ 	.word	index@(_Z11init_vectorPil)
        /*0020*/ 	.word	0x00000000
.L_5:


//--------------------- .nv.compat                --------------------------
	.section	.nv.compat,"",@"SHT_CUDA_COMPAT_INFO"
	.align	4
        /*0000*/ 	.byte	0x02, 0x09, 0x00, 0x00, 0x02, 0x02, 0x01, 0x00, 0x02, 0x05, 0x05, 0x00, 0x03, 0x07, 0x01, 0x01
        /*0010*/ 	.byte	0x02, 0x03, 0x00, 0x00, 0x02, 0x06, 0x01, 0x00, 0x04, 0x0b, 0x08, 0x00, 0x09, 0x00, 0x00, 0x00
        /*0020*/ 	.byte	0x00, 0x00, 0x00, 0x00


//--------------------- .nv.info._Z11init_vectorPil --------------------------
	.section	.nv.info._Z11init_vectorPil,"",@"SHT_CUDA_INFO"
	.sectionflags	@""
	.align	4


	//----- nvinfo : EIATTR_CUDA_API_VERSION
	.align		4
        /*0000*/ 	.byte	0x04, 0x37
        /*0002*/ 	.short	(.L_7 - .L_6)
.L_6:
        /*0004*/ 	.word	0x00000082


	//----- nvinfo : EIATTR_KPARAM_INFO
	.align		4
.L_7:
        /*0008*/ 	.byte	0x04, 0x17
        /*000a*/ 	.short	(.L_9 - .L_8)
.L_8:
        /*000c*/ 	.word	0x00000000
        /*0010*/ 	.short	0x0001
        /*0012*/ 	.short	0x0008
        /*0014*/ 	.byte	0x00, 0xf0, 0x21, 0x00


	//----- nvinfo : EIATTR_KPARAM_INFO
	.align		4
.L_9:
        /*0018*/ 	.byte	0x04, 0x17
        /*001a*/ 	.short	(.L_11 - .L_10)
.L_10:
        /*001c*/ 	.word	0x00000000
        /*0020*/ 	.short	0x0000
        /*0022*/ 	.short	0x0000
        /*0024*/ 	.byte	0x00, 0xf5, 0x21, 0x00


	//----- nvinfo : EIATTR_SPARSE_MMA_MASK
	.align		4
.L_11:
        /*0028*/ 	.byte	0x03, 0x50
        /*002a*/ 	.short	0x0000


	//----- nvinfo : EIATTR_MAXREG_COUNT
	.align		4
        /*002c*/ 	.byte	0x03, 0x1b
        /*002e*/ 	.short	0x00ff


	//----- nvinfo : EIATTR_MERCURY_ISA_VERSION
	.align		4
        /*0030*/ 	.byte	0x03, 0x5f
        /*0032*/ 	.short	0x0101


	//----- nvinfo : EIATTR_VRC_CTA_INIT_COUNT
	.align		4
        /*0034*/ 	.byte	0x02, 0x4a
	.zero		1
	.zero		1


	//----- nvinfo : EIATTR_EXIT_INSTR_OFFSETS
	.align		4
        /*0038*/ 	.byte	0x04, 0x1c
        /*003a*/ 	.short	(.L_13 - .L_12)


	//   ....[0]....
.L_12:
        /*003c*/ 	.word	0x00000090


	//   ....[1]....
        /*0040*/ 	.word	0x00000120


	//----- nvinfo : EIATTR_CBANK_PARAM_SIZE
	.align		4
.L_13:
        /*0044*/ 	.byte	0x03, 0x19
        /*0046*/ 	.short	0x0010


	//----- nvinfo : EIATTR_PARAM_CBANK
	.align		4
        /*0048*/ 	.byte	0x04, 0x0a
        /*004a*/ 	.short	(.L_15 - .L_14)
	.align		4
.L_14:
        /*004c*/ 	.word	index@(.nv.constant0._Z11init_vectorPil)
        /*0050*/ 	.short	0x0380
        /*0052*/ 	.short	0x0010


	//----- nvinfo : EIATTR_SW_WAR
	.align		4
.L_15:
        /*0054*/ 	.byte	0x04, 0x36
        /*0056*/ 	.short	(.L_17 - .L_16)
.L_16:
        /*0058*/ 	.word	0x00000008
.L_17:


//--------------------- .nv.callgraph             --------------------------
	.section	.nv.callgraph,"",@"SHT_CUDA_CALLGRAPH"
	.align	4
	.sectionentsize	8
	.align		4
        /*0000*/ 	.word	0x00000000
	.align		4
        /*0004*/ 	.word	0xffffffff
	.align		4
        /*0008*/ 	.word	0x00000000
	.align		4
        /*000c*/ 	.word	0xfffffffe
	.align		4
        /*0010*/ 	.word	0x00000000
	.align		4
        /*0014*/ 	.word	0xfffffffd
	.align		4
        /*0018*/ 	.word	0x00000000
	.align		4
        /*001c*/ 	.word	0xfffffffc


//--------------------- .text._Z11init_vectorPil  --------------------------
	.section	.text._Z11init_vectorPil,"ax",@progbits
	.align	128
        .global         _Z11init_vectorPil
        .type           _Z11init_vectorPil,@function
        .size           _Z11init_vectorPil,(.L_x_1 - _Z11init_vectorPil)
        .other          _Z11init_vectorPil,@"STO_CUDA_ENTRY STV_DEFAULT"
_Z11init_vectorPil:
.text._Z11init_vectorPil:
[----:B------:R-:W-:Y:S01]  /*0000*/  LDC R1, c[0x0][0x37c] ;  /* 0x0000df00ff017b82 */ /* 0x000fe20000000800 */
[----:B------:R-:W0:Y:S07]  /*0010*/  S2R R3, SR_TID.X ;  /* 0x0000000000037919 */ /* 0x000e2e0000002100 */
[----:B------:R-:W0:Y:S01]  /*0020*/  S2UR UR4, SR_CTAID.X ;  /* 0x00000000000479c3 */ /* 0x000e220000002500 */
[----:B------:R-:W1:Y:S07]  /*0030*/  LDCU.64 UR6, c[0x0][0x388] ;  /* 0x00007100ff0677ac */ /* 0x000e6e0008000a00 */
[----:B------:R-:W0:Y:S02]  /*0040*/  LDC R0, c[0x0][0x360] ;  /* 0x0000d800ff007b82 */ /* 0x000e240000000800 */
[----:B0-----:R-:W-:-:S05]  /*0050*/  IMAD R0, R0, UR4, R3 ;  /* 0x0000000400007c24 */ /* 0x001fca000f8e0203 */
[----:B-1----:R-:W-:Y:S02]  /*0060*/  ISETP.GE.U32.AND P0, PT, R0, UR6, PT ;  /* 0x0000000600007c0c */ /* 0x002fe4000bf06070 */
[----:B------:R-:W-:-:S04]  /*0070*/  SHF.R.S32.HI R7, RZ, 0x1f, R0 ;  /* 0x0000001fff077819 */ /* 0x000fc80000011400 */
[----:B------:R-:W-:-:S13]  /*0080*/  ISETP.GE.AND.EX P0, PT, R7, UR7, PT, P0 ;  /* 0x0000000707007c0c */ /* 0x000fda000bf06300 */
[----:B------:R-:W-:Y:S05]  /*0090*/  @P0 EXIT ;  /* 0x000000000000094d */ /* 0x000fea0003800000 */
[----:B------:R-:W0:Y:S01]  /*00a0*/  LDCU.64 UR6, c[0x0][0x380] ;  /* 0x00007000ff0677ac */ /* 0x000e220008000a00 */
[----:B------:R-:W-:Y:S01]  /*00b0*/  LEA.HI R3, R0, R0, RZ, 0x1 ;  /* 0x0000000000037211 */ /* 0x000fe200078f08ff */
[----:B------:R-:W1:Y:S03]  /*00c0*/  LDCU.64 UR4, c[0x0][0x358] ;  /* 0x00006b00ff0477ac */ /* 0x000e660008000a00 */
[----:B------:R-:W-:-:S05]  /*00d0*/  LOP3.LUT R5, R3, 0xfffffffe, RZ, 0xc0, !PT ;  /* 0xfffffffe03057812 */ /* 0x000fca00078ec0ff */
[C---:B------:R-:W-:Y:S01]  /*00e0*/  IMAD.IADD R5, R0.reuse, 0x1, -R5 ;  /* 0x0000000100057824 */ /* 0x040fe200078e0a05 */
[----:B0-----:R-:W-:-:S04]  /*00f0*/  LEA R2, P0, R0, UR6, 0x2 ;  /* 0x0000000600027c11 */ /* 0x001fc8000f8010ff */
[----:B------:R-:W-:-:S05]  /*0100*/  LEA.HI.X R3, R0, UR7, R7, 0x2, P0 ;  /* 0x0000000700037c11 */ /* 0x000fca00080f1407 */
[----:B-1----:R-:W-:Y:S01]  /*0110*/  STG.E desc[UR4][R2.64], R5 ;  /* 0x0000000502007986 */ /* 0x002fe2000c101904 */
[----:B------:R-:W-:Y:S05]  /*0120*/  EXIT ;  /* 0x000000000000794d */ /* 0x000fea0003800000 */
.L_x_0:
[----:B------:R-:W-:-:S00]  /*0130*/  BRA `(.L_x_0) ;  /* 0xfffffffc00fc7947 */ /* 0x000fc0000383ffff */
[----:B------:R-:W-:-:S00]  /*0140*/  NOP ;  /* 0x0000000000007918 */ /* 0x000fc00000000000 */
        /* <DEDUP_REMOVED lines=11> */
.L_x_1:


//--------------------- .nv.shared.reserved.0     --------------------------
	.section	.nv.shared.reserved.0,"aw",@nobits
	.weak		__nv_reservedSMEM_offset_0_alias
	.size		__nv_reservedSMEM_offset_0_alias, 0, 64
	.other		__nv_reservedSMEM_offset_0_alias,@"STO_CUDA_RESERVED_SHARED STV_DEFAULT"
__nv_reservedSMEM_offset_0_alias:
	.zero		0
	.zero		64


//--------------------- .nv.constant0._Z11init_vectorPil --------------------------
	.section	.nv.constant0._Z11init_vectorPil,"a",@progbits
	.sectionflags	@""
	.align	4
.nv.constant0._Z11init_vectorPil:
	.zero		912


//--------------------- SYMBOLS --------------------------

	.type		.nv.reservedSmem.offset0,@object
	.size		.nv.reservedSmem.offset0,0x4
